//
// Generated by NVIDIA NVVM Compiler
//
// Compiler Build ID: CL-36424714
// Cuda compilation tools, release 13.0, V13.0.88
// Based on NVVM 20.0.0
//

.version 9.0
.target sm_100
.address_size 64


.func  (.param .b32 func_retval0) _Z3addiiiRK5foo_t(
	.param .b32 _Z3addiiiRK5foo_t_param_0,
	.param .b32 _Z3addiiiRK5foo_t_param_1,
	.param .b32 _Z3addiiiRK5foo_t_param_2,
	.param .b64 _Z3addiiiRK5foo_t_param_3
)
{
	.reg .pred 	%p<2>;
	.reg .b32 	%r<14>;
	.reg .b32 	%f<2>;
	.reg .b64 	%rd<3>;

	ld.param.u32 	%r3, [_Z3addiiiRK5foo_t_param_0];
	ld.param.u32 	%r4, [_Z3addiiiRK5foo_t_param_1];
	ld.param.u32 	%r6, [_Z3addiiiRK5foo_t_param_2];
	ld.param.u64 	%rd1, [_Z3addiiiRK5foo_t_param_3];
	setp.lt.s32 	%p1, %r6, 1;
	mov.b32 	%r13, 0;
	@%p1 bra 	$L__BB0_2;
	cvta.to.local.u64 	%rd2, %rd1;
	ld.local.u32 	%r7, [%rd2];
	ld.local.v2.u32 	{%r8, %r9}, [%rd2+8];
	ld.local.f32 	%f1, [%rd2+16];
	cvt.rzi.s32.f32 	%r10, %f1;
	mad.lo.s32 	%r11, %r8, %r7, %r10;
	mad.lo.s32 	%r12, %r4, %r3, %r9;
	sub.s32 	%r13, %r11, %r12;
$L__BB0_2:
	st.param.b32 	[func_retval0], %r13;
	ret;

}
	// .globl	_Z6vecAddPiS_S_5foo_t
.visible .entry _Z6vecAddPiS_S_5foo_t(
	.param .u64 .ptr .align 1 _Z6vecAddPiS_S_5foo_t_param_0,
	.param .u64 .ptr .align 1 _Z6vecAddPiS_S_5foo_t_param_1,
	.param .u64 .ptr .align 1 _Z6vecAddPiS_S_5foo_t_param_2,
	.param .align 8 .b8 _Z6vecAddPiS_S_5foo_t_param_3[24]
)
{
	.local .align 8 .b8 	__local_depot1[24];
	.reg .b64 	%SP;
	.reg .b64 	%SPL;
	.reg .pred 	%p<2>;
	.reg .b32 	%r<16>;
	.reg .b32 	%f<2>;
	.reg .b64 	%rd<16>;

	mov.u64 	%SPL, __local_depot1;
	cvta.local.u64 	%SP, %SPL;
	ld.param.u64 	%rd2, [_Z6vecAddPiS_S_5foo_t_param_0];
	ld.param.f32 	%f1, [_Z6vecAddPiS_S_5foo_t_param_3+16];
	ld.param.u64 	%rd5, [_Z6vecAddPiS_S_5foo_t_param_3];
	ld.param.u64 	%rd3, [_Z6vecAddPiS_S_5foo_t_param_1];
	ld.param.u64 	%rd4, [_Z6vecAddPiS_S_5foo_t_param_2];
	ld.param.u32 	%r1, [_Z6vecAddPiS_S_5foo_t_param_3+20];
	ld.param.v2.u32 	{%r2, %r3}, [_Z6vecAddPiS_S_5foo_t_param_3+8];
	add.u64 	%rd6, %SP, 0;
	add.u64 	%rd7, %SPL, 0;
	st.local.u64 	[%rd7], %rd5;
	st.local.v2.u32 	[%rd7+8], {%r2, %r3};
	st.local.f32 	[%rd7+16], %f1;
	st.local.u32 	[%rd7+20], %r1;
	mov.u32 	%r4, %ctaid.x;
	mov.u32 	%r5, %ntid.x;
	mov.u32 	%r6, %tid.x;
	mad.lo.s32 	%r7, %r4, %r5, %r6;
	cvt.s64.s32 	%rd1, %r7;
	setp.le.u64 	%p1, %rd5, %rd1;
	@%p1 bra 	$L__BB1_2;
	cvt.u32.u64 	%r8, %rd1;
	cvta.to.global.u64 	%rd8, %rd2;
	cvta.to.global.u64 	%rd9, %rd3;
	cvta.to.global.u64 	%rd10, %rd4;
	shl.b64 	%rd11, %rd1, 2;
	add.s64 	%rd12, %rd8, %rd11;
	ld.global.u32 	%r9, [%rd12];
	add.s64 	%rd13, %rd9, %rd11;
	ld.global.u32 	%r10, [%rd13];
	add.s32 	%r11, %r8, 1;
	{ // callseq 0, 0
	.param .b32 param0;
	st.param.b32 	[param0], %r9;
	.param .b32 param1;
	st.param.b32 	[param1], %r10;
	.param .b32 param2;
	st.param.b32 	[param2], %r11;
	.param .b64 param3;
	st.param.b64 	[param3], %rd6;
	.param .b32 retval0;
	call.uni (retval0), 
	_Z3addiiiRK5foo_t, 
	(
	param0, 
	param1, 
	param2, 
	param3
	);
	ld.param.b32 	%r12, [retval0];
	} // callseq 0
	add.s64 	%rd15, %rd10, %rd11;
	ld.global.u32 	%r14, [%rd15];
	add.s32 	%r15, %r14, %r12;
	st.global.u32 	[%rd15], %r15;
$L__BB1_2:
	ret;

}


// ===== COMPILED SASS (sm_100) =====

	.target	sm_100

	.elftype	@"ET_EXEC"


//--------------------- .note.nv.tkinfo           --------------------------
	.section	.note.nv.tkinfo,"",@"SHT_NOTE"
	.sectionflags	@"SHF_NOTE_NV_TKINFO"
	.tkinfo
        /*0018*/ 	.word	0x00000002
        /*0030*/ 	.string	""
        /*0030*/ 	.string	"ptxas"
        /*0030*/ 	.string	"Cuda compilation tools, release 13.0, V13.0.88"
        /*0030*/ 	.string	"Build cuda_13.0.r13.0/compiler.36424714_0"
        /*0030*/ 	.string	"-arch sm_100 -m 64 "



//--------------------- .note.nv.cuinfo           --------------------------
	.section	.note.nv.cuinfo,"",@"SHT_NOTE"
	.sectionflags	@"SHF_NOTE_NV_CUINFO"
        /*0018*/ 	.short	0x0002
        /*001a*/ 	.short	0x0064
        /*001c*/ 	.short	0x0082
	.zero		2


//--------------------- .nv.info                  --------------------------
	.section	.nv.info,"",@"SHT_CUDA_INFO"
	.align	4


	//----- nvinfo : EIATTR_REGCOUNT
	.align		4
        /*0000*/ 	.byte	0x04, 0x2f
        /*0002*/ 	.short	(.L_1 - .L_0)
	.align		4
.L_0:
        /*0004*/ 	.word	index@(_Z6vecAddPiS_S_5foo_t)
        /*0008*/ 	.word	0x0000000e


	//----- nvinfo : EIATTR_FRAME_SIZE
	.align		4
.L_1:
        /*000c*/ 	.byte	0x04, 0x11
        /*000e*/ 	.short	(.L_3 - .L_2)
	.align		4
.L_2:
        /*0010*/ 	.word	index@($_Z6vecAddPiS_S_5foo_t$_Z3addiiiRK5foo_t)
        /*0014*/ 	.word	0x00000018


	//----- nvinfo : EIATTR_FRAME_SIZE
	.align		4
.L_3:
        /*0018*/ 	.byte	0x04, 0x11
        /*001a*/ 	.short	(.L_5 - .L_4)
	.align		4
.L_4:
        /*001c*/ 	.word	index@(_Z6vecAddPiS_S_5foo_t)
        /*0020*/ 	.word	0x00000018


	//----- nvinfo : EIATTR_MIN_STACK_SIZE
	.align		4
.L_5:
        /*0024*/ 	.byte	0x04, 0x12
        /*0026*/ 	.short	(.L_7 - .L_6)
	.align		4
.L_6:
        /*0028*/ 	.word	index@(_Z6vecAddPiS_S_5foo_t)
        /*002c*/ 	.word	0x00000018
.L_7:


//--------------------- .nv.compat                --------------------------
	.section	.nv.compat,"",@"SHT_CUDA_COMPAT_INFO"
	.align	4
        /*0000*/ 	.byte	0x02, 0x09, 0x00, 0x00, 0x02, 0x02, 0x01, 0x00, 0x02, 0x05, 0x05, 0x00, 0x03, 0x07, 0x01, 0x01
        /*0010*/ 	.byte	0x02, 0x03, 0x00, 0x00, 0x02, 0x06, 0x01, 0x00, 0x04, 0x0b, 0x08, 0x00, 0x09, 0x00, 0x00, 0x00
        /*0020*/ 	.byte	0x00, 0x00, 0x00, 0x00


//--------------------- .nv.info._Z6vecAddPiS_S_5foo_t --------------------------
	.section	.nv.info._Z6vecAddPiS_S_5foo_t,"",@"SHT_CUDA_INFO"
	.sectionflags	@""
	.align	4


	//----- nvinfo : EIATTR_CUDA_API_VERSION
	.align		4
        /*0000*/ 	.byte	0x04, 0x37
        /*0002*/ 	.short	(.L_9 - .L_8)
.L_8:
        /*0004*/ 	.word	0x00000082


	//----- nvinfo : EIATTR_KPARAM_INFO
	.align		4
.L_9:
        /*0008*/ 	.byte	0x04, 0x17
        /*000a*/ 	.short	(.L_11 - .L_10)
.L_10:
        /*000c*/ 	.word	0x00000000
        /*0010*/ 	.short	0x0003
        /*0012*/ 	.short	0x0018
        /*0014*/ 	.byte	0x00, 0xf0, 0x61, 0x00


	//----- nvinfo : EIATTR_KPARAM_INFO
	.align		4
.L_11:
        /*0018*/ 	.byte	0x04, 0x17
        /*001a*/ 	.short	(.L_13 - .L_12)
.L_12:
        /*001c*/ 	.word	0x00000000
        /*0020*/ 	.short	0x0002
        /*0022*/ 	.short	0x0010
        /*0024*/ 	.byte	0x00, 0xf5, 0x21, 0x00


	//----- nvinfo : EIATTR_KPARAM_INFO
	.align		4
.L_13:
        /*0028*/ 	.byte	0x04, 0x17
        /*002a*/ 	.short	(.L_15 - .L_14)
.L_14:
        /*002c*/ 	.word	0x00000000
        /*0030*/ 	.short	0x0001
        /*0032*/ 	.short	0x0008
        /*0034*/ 	.byte	0x00, 0xf5, 0x21, 0x00


	//----- nvinfo : EIATTR_KPARAM_INFO
	.align		4
.L_15:
        /*0038*/ 	.byte	0x04, 0x17
        /*003a*/ 	.short	(.L_17 - .L_16)
.L_16:
        /*003c*/ 	.word	0x00000000
        /*0040*/ 	.short	0x0000
        /*0042*/ 	.short	0x0000
        /*0044*/ 	.byte	0x00, 0xf5, 0x21, 0x00


	//----- nvinfo : EIATTR_SPARSE_MMA_MASK
	.align		4
.L_17:
        /*0048*/ 	.byte	0x03, 0x50
        /*004a*/ 	.short	0x0000


	//----- nvinfo : EIATTR_MAXREG_COUNT
	.align		4
        /*004c*/ 	.byte	0x03, 0x1b
        /*004e*/ 	.short	0x00ff


	//----- nvinfo : EIATTR_MERCURY_ISA_VERSION
	.align		4
        /*0050*/ 	.byte	0x03, 0x5f
        /*0052*/ 	.short	0x0101


	//----- nvinfo : EIATTR_VRC_CTA_INIT_COUNT
	.align		4
        /*0054*/ 	.byte	0x02, 0x4a
	.zero		1
	.zero		1


	//----- nvinfo : EIATTR_EXIT_INSTR_OFFSETS
	.align		4
        /*0058*/ 	.byte	0x04, 0x1c
        /*005a*/ 	.short	(.L_19 - .L_18)


	//   ....[0]....
.L_18:
        /*005c*/ 	.word	0x00000100


	//   ....[1]....
        /*0060*/ 	.word	0x00000280


	//----- nvinfo : EIATTR_CRS_STACK_SIZE
	.align		4
.L_19:
        /*0064*/ 	.byte	0x04, 0x1e
        /*0066*/ 	.short	(.L_21 - .L_20)
.L_20:
        /*0068*/ 	.word	0x00000000


	//----- nvinfo : EIATTR_CBANK_PARAM_SIZE
	.align		4
.L_21:
        /*006c*/ 	.byte	0x03, 0x19
        /*006e*/ 	.short	0x0030


	//----- nvinfo : EIATTR_PARAM_CBANK
	.align		4
        /*0070*/ 	.byte	0x04, 0x0a
        /*0072*/ 	.short	(.L_23 - .L_22)
	.align		4
.L_22:
        /*0074*/ 	.word	index@(.nv.constant0._Z6vecAddPiS_S_5foo_t)
        /*0078*/ 	.short	0x0380
        /*007a*/ 	.short	0x0030


	//----- nvinfo : EIATTR_SW_WAR
	.align		4
.L_23:
        /*007c*/ 	.byte	0x04, 0x36
        /*007e*/ 	.short	(.L_25 - .L_24)
.L_24:
        /*0080*/ 	.word	0x00000008
.L_25:


//--------------------- .nv.callgraph             --------------------------
	.section	.nv.callgraph,"",@"SHT_CUDA_CALLGRAPH"
	.align	4
	.sectionentsize	8
	.align		4
        /*0000*/ 	.word	0x00000000
	.align		4
        /*0004*/ 	.word	0xffffffff
	.align		4
        /*0008*/ 	.word	0x00000000
	.align		4
        /*000c*/ 	.word	0xfffffffe
	.align		4
        /*0010*/ 	.word	0x00000000
	.align		4
        /*0014*/ 	.word	0xfffffffd
	.align		4
        /*0018*/ 	.word	0x00000000
	.align		4
        /*001c*/ 	.word	0xfffffffc


//--------------------- .text._Z6vecAddPiS_S_5foo_t --------------------------
	.section	.text._Z6vecAddPiS_S_5foo_t,"ax",@progbits
	.align	128
        .global         _Z6vecAddPiS_S_5foo_t
        .type           _Z6vecAddPiS_S_5foo_t,@function
        .size           _Z6vecAddPiS_S_5foo_t,(.L_x_3 - _Z6vecAddPiS_S_5foo_t)
        .other          _Z6vecAddPiS_S_5foo_t,@"STO_CUDA_ENTRY STV_DEFAULT"
_Z6vecAddPiS_S_5foo_t:
.text._Z6vecAddPiS_S_5foo_t:
[----:B------:R-:W0:Y:S01]  /*0000*/  LDC R1, c[0x0][0x37c] ;  /* 0x0000df00ff017b82 */ /* 0x000e220000000800 */
[----:B------:R-:W1:Y:S07]  /*0010*/  S2R R9, SR_TID.X ;  /* 0x0000000000097919 */ /* 0x000e6e0000002100 */
[----:B------:R-:W1:Y:S01]  /*0020*/  S2UR UR4, SR_CTAID.X ;  /* 0x00000000000479c3 */ /* 0x000e620000002500 */
[----:B------:R-:W2:Y:S01]  /*0030*/  LDCU.64 UR6, c[0x0][0x398] ;  /* 0x00007300ff0677ac */ /* 0x000ea20008000a00 */
[----:B0-----:R-:W-:-:S06]  /*0040*/  VIADD R1, R1, 0xffffffe8 ;  /* 0xffffffe801017836 */ /* 0x001fcc0000000000 */
[----:B------:R-:W1:Y:S08]  /*0050*/  LDC R0, c[0x0][0x360] ;  /* 0x0000d800ff007b82 */ /* 0x000e700000000800 */
[----:B------:R-:W0:Y:S08]  /*0060*/  LDC.64 R2, c[0x0][0x398] ;  /* 0x0000e600ff027b82 */ /* 0x000e300000000a00 */
[----:B------:R-:W3:Y:S08]  /*0070*/  LDC.64 R4, c[0x0][0x3a0] ;  /* 0x0000e800ff047b82 */ /* 0x000ef00000000a00 */
[----:B------:R-:W4:Y:S01]  /*0080*/  LDC.64 R6, c[0x0][0x3a8] ;  /* 0x0000ea00ff067b82 */ /* 0x000f220000000a00 */
[----:B-1----:R-:W-:-:S05]  /*0090*/  IMAD R0, R0, UR4, R9 ;  /* 0x0000000400007c24 */ /* 0x002fca000f8e0209 */
[----:B--2---:R-:W-:Y:S02]  /*00a0*/  ISETP.GE.U32.AND P0, PT, R0, UR6, PT ;  /* 0x0000000600007c0c */ /* 0x004fe4000bf06070 */
[----:B------:R-:W-:Y:S01]  /*00b0*/  SHF.R.S32.HI R9, RZ, 0x1f, R0 ;  /* 0x0000001fff097819 */ /* 0x000fe20000011400 */
[----:B0-----:R0:W-:Y:S03]  /*00c0*/  STL.64 [R1], R2 ;  /* 0x0000000201007387 */ /* 0x0011e60000100a00 */
[----:B------:R-:W-:Y:S01]  /*00d0*/  ISETP.GE.U32.AND.EX P0, PT, R9, UR7, PT, P0 ;  /* 0x0000000709007c0c */ /* 0x000fe2000bf06100 */
[----:B---3--:R0:W-:Y:S04]  /*00e0*/  STL.64 [R1+0x8], R4 ;  /* 0x0000080401007387 */ /* 0x0081e80000100a00 */
[----:B----4-:R0:W-:Y:S08]  /*00f0*/  STL.64 [R1+0x10], R6 ;  /* 0x0000100601007387 */ /* 0x0101f00000100a00 */
[----:B------:R-:W-:Y:S05]  /*0100*/  @P0 EXIT ;  /* 0x000000000000094d */ /* 0x000fea0003800000 */
[----:B------:R-:W0:Y:S01]  /*0110*/  LDCU.128 UR8, c[0x0][0x380] ;  /* 0x00007000ff0877ac */ /* 0x000e220008000c00 */
[C---:B------:R-:W-:Y:S01]  /*0120*/  IMAD.SHL.U32 R10, R0.reuse, 0x4, RZ ;  /* 0x00000004000a7824 */ /* 0x040fe200078e00ff */
[----:B------:R-:W-:Y:S01]  /*0130*/  SHF.L.U64.HI R11, R0, 0x2, R9 ;  /* 0x00000002000b7819 */ /* 0x000fe20000010209 */
[----:B------:R-:W1:Y:S03]  /*0140*/  LDCU.64 UR4, c[0x0][0x358] ;  /* 0x00006b00ff0477ac */ /* 0x000e660008000a00 */
[C---:B0-----:R-:W-:Y:S02]  /*0150*/  IADD3 R2, P0, PT, R10.reuse, UR8, RZ ;  /* 0x000000080a027c10 */ /* 0x041fe4000ff1e0ff */
[----:B------:R-:W-:Y:S02]  /*0160*/  IADD3 R4, P1, PT, R10, UR10, RZ ;  /* 0x0000000a0a047c10 */ /* 0x000fe4000ff3e0ff */
[----:B------:R-:W-:-:S02]  /*0170*/  IADD3.X R3, PT, PT, R11, UR9, RZ, P0, !PT ;  /* 0x000000090b037c10 */ /* 0x000fc400087fe4ff */
[----:B------:R-:W-:-:S03]  /*0180*/  IADD3.X R5, PT, PT, R11, UR11, RZ, P1, !PT ;  /* 0x0000000b0b057c10 */ /* 0x000fc60008ffe4ff */
[----:B-1----:R0:W5:Y:S04]  /*0190*/  LDG.E R2, desc[UR4][R2.64] ;  /* 0x0000000402027981 */ /* 0x002168000c1e1900 */
[----:B------:R0:W5:Y:S01]  /*01a0*/  LDG.E R4, desc[UR4][R4.64] ;  /* 0x0000000404047981 */ /* 0x000162000c1e1900 */
[----:B------:R-:W1:Y:S01]  /*01b0*/  LDCU UR6, c[0x0][0x2f8] ;  /* 0x00005f00ff0677ac */ /* 0x000e620008000800 */
[----:B------:R-:W-:Y:S02]  /*01c0*/  VIADD R0, R0, 0x1 ;  /* 0x0000000100007836 */ /* 0x000fe40000000000 */
[----:B-1----:R-:W-:Y:S01]  /*01d0*/  VIADD R9, R1, UR6 ;  /* 0x0000000601097c36 */ /* 0x002fe20008000000 */
[----:B------:R-:W-:Y:S01]  /*01e0*/  BSSY.RECONVERGENT B0, `(.L_x_0) ;  /* 0x0000003000007945 */ /* 0x000fe20003800200 */
[----:B0-----:R-:W-:-:S07]  /*01f0*/  MOV R8, 0x210 ;  /* 0x0000021000087802 */ /* 0x001fce0000000f00 */
[----:B-----5:R-:W-:Y:S05]  /*0200*/  CALL.REL.NOINC `($_Z6vecAddPiS_S_5foo_t$_Z3addiiiRK5foo_t) ;  /* 0x0000000000207944 */ /* 0x020fea0003c00000 */
[----:B------:R-:W-:Y:S05]  /*0210*/  BSYNC.RECONVERGENT B0 ;  /* 0x0000000000007941 */ /* 0x000fea0003800200 */
.L_x_0:
[----:B------:R-:W0:Y:S02]  /*0220*/  LDCU.64 UR6, c[0x0][0x390] ;  /* 0x00007200ff0677ac */ /* 0x000e240008000a00 */
[----:B0-----:R-:W-:-:S04]  /*0230*/  IADD3 R2, P0, PT, R10, UR6, RZ ;  /* 0x000000060a027c10 */ /* 0x001fc8000ff1e0ff */
[----:B------:R-:W-:-:S05]  /*0240*/  IADD3.X R3, PT, PT, R11, UR7, RZ, P0, !PT ;  /* 0x000000070b037c10 */ /* 0x000fca00087fe4ff */
[----:B------:R-:W2:Y:S02]  /*0250*/  LDG.E R0, desc[UR4][R2.64] ;  /* 0x0000000402007981 */ /* 0x000ea4000c1e1900 */
[----:B--2---:R-:W-:-:S05]  /*0260*/  IMAD.IADD R5, R0, 0x1, R5 ;  /* 0x0000000100057824 */ /* 0x004fca00078e0205 */
[----:B------:R-:W-:Y:S01]  /*0270*/  STG.E desc[UR4][R2.64], R5 ;  /* 0x0000000502007986 */ /* 0x000fe2000c101904 */
[----:B------:R-:W-:Y:S05]  /*0280*/  EXIT ;  /* 0x000000000000794d */ /* 0x000fea0003800000 */
        .type           $_Z6vecAddPiS_S_5foo_t$_Z3addiiiRK5foo_t,@function
        .size           $_Z6vecAddPiS_S_5foo_t$_Z3addiiiRK5foo_t,(.L_x_3 - $_Z6vecAddPiS_S_5foo_t$_Z3addiiiRK5foo_t)
$_Z6vecAddPiS_S_5foo_t$_Z3addiiiRK5foo_t:
[----:B------:R-:W-:Y:S01]  /*0290*/  ISETP.GE.AND P0, PT, R0, 0x1, PT ;  /* 0x000000010000780c */ /* 0x000fe20003f06270 */
[----:B------:R-:W-:-:S12]  /*02a0*/  HFMA2 R0, -RZ, RZ, 0, 0 ;  /* 0x00000000ff007431 */ /* 0x000fd800000001ff */
[----:B------:R-:W-:Y:S05]  /*02b0*/  @!P0 BRA `(.L_x_1) ;  /* 0x0000000000248947 */ /* 0x000fea0003800000 */
[----:B------:R-:W0:Y:S02]  /*02c0*/  LDCU UR6, c[0x0][0x2f8] ;  /* 0x00005f00ff0677ac */ /* 0x000e240008000800 */
[----:B0-----:R-:W-:-:S05]  /*02d0*/  VIADD R9, R9, -UR6 ;  /* 0x8000000609097c36 */ /* 0x001fca0008000000 */
[----:B------:R-:W2:Y:S04]  /*02e0*/  LDL R5, [R9+0x10] ;  /* 0x0000100009057983 */ /* 0x000ea80000100800 */
[----:B------:R-:W3:Y:S04]  /*02f0*/  LDL.64 R6, [R9+0x8] ;  /* 0x0000080009067983 */ /* 0x000ee80000100a00 */
[----:B------:R-:W4:Y:S01]  /*0300*/  LDL R3, [R9] ;  /* 0x0000000009037983 */ /* 0x000f220000100800 */
[----:B--2---:R-:W4:Y:S01]  /*0310*/  F2I.TRUNC.NTZ R5, R5 ;  /* 0x0000000500057305 */ /* 0x004f22000020f100 */
[----:B---3--:R-:W-:-:S02]  /*0320*/  IMAD R2, R2, R4, R7 ;  /* 0x0000000402027224 */ /* 0x008fc400078e0207 */
[----:B----4-:R-:W-:-:S04]  /*0330*/  IMAD R3, R3, R6, R5 ;  /* 0x0000000603037224 */ /* 0x010fc800078e0205 */
[----:B------:R-:W-:-:S07]  /*0340*/  IMAD.IADD R0, R3, 0x1, -R2 ;  /* 0x0000000103007824 */ /* 0x000fce00078e0a02 */
.L_x_1:
[----:B------:R-:W-:Y:S01]  /*0350*/  MOV R2, R8 ;  /* 0x0000000800027202 */ /* 0x000fe20000000f00 */
[----:B------:R-:W-:Y:S02]  /*0360*/  IMAD.MOV.U32 R3, RZ, RZ, 0x0 ;  /* 0x00000000ff037424 */ /* 0x000fe400078e00ff */
[----:B------:R-:W-:Y:S02]  /*0370*/  IMAD.MOV.U32 R5, RZ, RZ, R0 ;  /* 0x000000ffff057224 */ /* 0x000fe400078e0000 */
[----:B------:R-:W-:Y:S05]  /*0380*/  RET.REL.NODEC R2 `(_Z6vecAddPiS_S_5foo_t) ;  /* 0xfffffffc021c7950 */ /* 0x000fea0003c3ffff */
.L_x_2:
[----:B------:R-:W-:-:S00]  /*0390*/  BRA `(.L_x_2) ;  /* 0xfffffffc00fc7947 */ /* 0x000fc0000383ffff */
[----:B------:R-:W-:-:S00]  /*03a0*/  NOP ;  /* 0x0000000000007918 */ /* 0x000fc00000000000 */
        /* <DEDUP_REMOVED lines=13> */
.L_x_3:


//--------------------- .nv.shared.reserved.0     --------------------------
	.section	.nv.shared.reserved.0,"aw",@nobits
	.weak		__nv_reservedSMEM_offset_0_alias
	.size		__nv_reservedSMEM_offset_0_alias, 0, 64
	.other		__nv_reservedSMEM_offset_0_alias,@"STO_CUDA_RESERVED_SHARED STV_DEFAULT"
__nv_reservedSMEM_offset_0_alias:
	.zero		0
	.zero		64


//--------------------- .nv.constant0._Z6vecAddPiS_S_5foo_t --------------------------
	.section	.nv.constant0._Z6vecAddPiS_S_5foo_t,"a",@progbits
	.sectionflags	@""
	.align	4
.nv.constant0._Z6vecAddPiS_S_5foo_t:
	.zero		944


//--------------------- SYMBOLS --------------------------

	.type		.nv.reservedSmem.offset0,@object
	.size		.nv.reservedSmem.offset0,0x4
